//
// Generated by NVIDIA NVVM Compiler
//
// Compiler Build ID: CL-36424714
// Cuda compilation tools, release 13.0, V13.0.88
// Based on NVVM 20.0.0
//

.version 9.0
.target sm_100
.address_size 64

	// .globl	_ZN3cub18CUB_300001_SM_10006detail11EmptyKernelIvEEvv
.global .align 1 .b8 _ZN40_INTERNAL_4bdc7f5e_4_k_cu_4b2cc35a_427834cuda3std3__45__cpo5beginE[1];
.global .align 1 .b8 _ZN40_INTERNAL_4bdc7f5e_4_k_cu_4b2cc35a_427834cuda3std3__45__cpo3endE[1];
.global .align 1 .b8 _ZN40_INTERNAL_4bdc7f5e_4_k_cu_4b2cc35a_427834cuda3std3__45__cpo6cbeginE[1];
.global .align 1 .b8 _ZN40_INTERNAL_4bdc7f5e_4_k_cu_4b2cc35a_427834cuda3std3__45__cpo4cendE[1];
.global .align 1 .b8 _ZN40_INTERNAL_4bdc7f5e_4_k_cu_4b2cc35a_427834cuda3std3__45__cpo6rbeginE[1];
.global .align 1 .b8 _ZN40_INTERNAL_4bdc7f5e_4_k_cu_4b2cc35a_427834cuda3std3__45__cpo4rendE[1];
.global .align 1 .b8 _ZN40_INTERNAL_4bdc7f5e_4_k_cu_4b2cc35a_427834cuda3std3__45__cpo7crbeginE[1];
.global .align 1 .b8 _ZN40_INTERNAL_4bdc7f5e_4_k_cu_4b2cc35a_427834cuda3std3__45__cpo5crendE[1];
.global .align 1 .b8 _ZN40_INTERNAL_4bdc7f5e_4_k_cu_4b2cc35a_427834cuda3std3__442_GLOBAL__N__4bdc7f5e_4_k_cu_4b2cc35a_427836ignoreE[1];
.global .align 1 .b8 _ZN40_INTERNAL_4bdc7f5e_4_k_cu_4b2cc35a_427834cuda3std3__419piecewise_constructE[1];
.global .align 1 .b8 _ZN40_INTERNAL_4bdc7f5e_4_k_cu_4b2cc35a_427834cuda3std3__48in_placeE[1];
.global .align 1 .b8 _ZN40_INTERNAL_4bdc7f5e_4_k_cu_4b2cc35a_427834cuda3std3__420unreachable_sentinelE[1];
.global .align 1 .b8 _ZN40_INTERNAL_4bdc7f5e_4_k_cu_4b2cc35a_427834cuda3std3__47nulloptE[1];
.global .align 1 .b8 _ZN40_INTERNAL_4bdc7f5e_4_k_cu_4b2cc35a_427834cuda3std3__48unexpectE[1];
.global .align 1 .b8 _ZN40_INTERNAL_4bdc7f5e_4_k_cu_4b2cc35a_427834cuda3std6ranges3__45__cpo4swapE[1];
.global .align 1 .b8 _ZN40_INTERNAL_4bdc7f5e_4_k_cu_4b2cc35a_427834cuda3std6ranges3__45__cpo9iter_moveE[1];
.global .align 1 .b8 _ZN40_INTERNAL_4bdc7f5e_4_k_cu_4b2cc35a_427834cuda3std6ranges3__45__cpo5beginE[1];
.global .align 1 .b8 _ZN40_INTERNAL_4bdc7f5e_4_k_cu_4b2cc35a_427834cuda3std6ranges3__45__cpo3endE[1];
.global .align 1 .b8 _ZN40_INTERNAL_4bdc7f5e_4_k_cu_4b2cc35a_427834cuda3std6ranges3__45__cpo6cbeginE[1];
.global .align 1 .b8 _ZN40_INTERNAL_4bdc7f5e_4_k_cu_4b2cc35a_427834cuda3std6ranges3__45__cpo4cendE[1];
.global .align 1 .b8 _ZN40_INTERNAL_4bdc7f5e_4_k_cu_4b2cc35a_427834cuda3std6ranges3__45__cpo7advanceE[1];
.global .align 1 .b8 _ZN40_INTERNAL_4bdc7f5e_4_k_cu_4b2cc35a_427834cuda3std6ranges3__45__cpo9iter_swapE[1];
.global .align 1 .b8 _ZN40_INTERNAL_4bdc7f5e_4_k_cu_4b2cc35a_427834cuda3std6ranges3__45__cpo4nextE[1];
.global .align 1 .b8 _ZN40_INTERNAL_4bdc7f5e_4_k_cu_4b2cc35a_427834cuda3std6ranges3__45__cpo4prevE[1];
.global .align 1 .b8 _ZN40_INTERNAL_4bdc7f5e_4_k_cu_4b2cc35a_427834cuda3std6ranges3__45__cpo4dataE[1];
.global .align 1 .b8 _ZN40_INTERNAL_4bdc7f5e_4_k_cu_4b2cc35a_427834cuda3std6ranges3__45__cpo5cdataE[1];
.global .align 1 .b8 _ZN40_INTERNAL_4bdc7f5e_4_k_cu_4b2cc35a_427834cuda3std6ranges3__45__cpo4sizeE[1];
.global .align 1 .b8 _ZN40_INTERNAL_4bdc7f5e_4_k_cu_4b2cc35a_427834cuda3std6ranges3__45__cpo5ssizeE[1];
.global .align 1 .b8 _ZN40_INTERNAL_4bdc7f5e_4_k_cu_4b2cc35a_427834cuda3std6ranges3__45__cpo8distanceE[1];
.global .align 1 .b8 _ZN40_INTERNAL_4bdc7f5e_4_k_cu_4b2cc35a_427836thrust24THRUST_300001_SM_1000_NS8cuda_cub3parE[1];
.global .align 1 .b8 _ZN40_INTERNAL_4bdc7f5e_4_k_cu_4b2cc35a_427836thrust24THRUST_300001_SM_1000_NS8cuda_cub10par_nosyncE[1];
.global .align 1 .b8 _ZN40_INTERNAL_4bdc7f5e_4_k_cu_4b2cc35a_427836thrust24THRUST_300001_SM_1000_NS6system6detail10sequential3seqE[1];
.global .align 1 .b8 _ZN40_INTERNAL_4bdc7f5e_4_k_cu_4b2cc35a_427836thrust24THRUST_300001_SM_1000_NS12placeholders2_1E[1];
.global .align 1 .b8 _ZN40_INTERNAL_4bdc7f5e_4_k_cu_4b2cc35a_427836thrust24THRUST_300001_SM_1000_NS12placeholders2_2E[1];
.global .align 1 .b8 _ZN40_INTERNAL_4bdc7f5e_4_k_cu_4b2cc35a_427836thrust24THRUST_300001_SM_1000_NS12placeholders2_3E[1];
.global .align 1 .b8 _ZN40_INTERNAL_4bdc7f5e_4_k_cu_4b2cc35a_427836thrust24THRUST_300001_SM_1000_NS12placeholders2_4E[1];
.global .align 1 .b8 _ZN40_INTERNAL_4bdc7f5e_4_k_cu_4b2cc35a_427836thrust24THRUST_300001_SM_1000_NS12placeholders2_5E[1];
.global .align 1 .b8 _ZN40_INTERNAL_4bdc7f5e_4_k_cu_4b2cc35a_427836thrust24THRUST_300001_SM_1000_NS12placeholders2_6E[1];
.global .align 1 .b8 _ZN40_INTERNAL_4bdc7f5e_4_k_cu_4b2cc35a_427836thrust24THRUST_300001_SM_1000_NS12placeholders2_7E[1];
.global .align 1 .b8 _ZN40_INTERNAL_4bdc7f5e_4_k_cu_4b2cc35a_427836thrust24THRUST_300001_SM_1000_NS12placeholders2_8E[1];
.global .align 1 .b8 _ZN40_INTERNAL_4bdc7f5e_4_k_cu_4b2cc35a_427836thrust24THRUST_300001_SM_1000_NS12placeholders2_9E[1];
.global .align 1 .b8 _ZN40_INTERNAL_4bdc7f5e_4_k_cu_4b2cc35a_427836thrust24THRUST_300001_SM_1000_NS12placeholders3_10E[1];
.global .align 1 .b8 _ZN40_INTERNAL_4bdc7f5e_4_k_cu_4b2cc35a_427836thrust24THRUST_300001_SM_1000_NS3seqE[1];

.visible .entry _ZN3cub18CUB_300001_SM_10006detail11EmptyKernelIvEEvv()
{


	ret;

}


// ===== COMPILED SASS (sm_100) =====

	.target	sm_100

	.elftype	@"ET_EXEC"


//--------------------- .note.nv.tkinfo           --------------------------
	.section	.note.nv.tkinfo,"",@"SHT_NOTE"
	.sectionflags	@"SHF_NOTE_NV_TKINFO"
	.tkinfo
        /*0018*/ 	.word	0x00000002
        /*0030*/ 	.string	""
        /*0030*/ 	.string	"ptxas"
        /*0030*/ 	.string	"Cuda compilation tools, release 13.0, V13.0.88"
        /*0030*/ 	.string	"Build cuda_13.0.r13.0/compiler.36424714_0"
        /*0030*/ 	.string	"-arch sm_100 -m 64 "



//--------------------- .note.nv.cuinfo           --------------------------
	.section	.note.nv.cuinfo,"",@"SHT_NOTE"
	.sectionflags	@"SHF_NOTE_NV_CUINFO"
        /*0018*/ 	.short	0x0002
        /*001a*/ 	.short	0x0064
        /*001c*/ 	.short	0x0082
	.zero		2


//--------------------- .nv.info                  --------------------------
	.section	.nv.info,"",@"SHT_CUDA_INFO"
	.align	4


	//----- nvinfo : EIATTR_REGCOUNT
	.align		4
        /*0000*/ 	.byte	0x04, 0x2f
        /*0002*/ 	.short	(.L_44 - .L_43)
	.align		4
.L_43:
        /*0004*/ 	.word	index@(_ZN3cub18CUB_300001_SM_10006detail11EmptyKernelIvEEvv)
        /*0008*/ 	.word	0x00000004


	//----- nvinfo : EIATTR_FRAME_SIZE
	.align		4
.L_44:
        /*000c*/ 	.byte	0x04, 0x11
        /*000e*/ 	.short	(.L_46 - .L_45)
	.align		4
.L_45:
        /*0010*/ 	.word	index@(_ZN3cub18CUB_300001_SM_10006detail11EmptyKernelIvEEvv)
        /*0014*/ 	.word	0x00000000


	//----- nvinfo : EIATTR_MIN_STACK_SIZE
	.align		4
.L_46:
        /*0018*/ 	.byte	0x04, 0x12
        /*001a*/ 	.short	(.L_48 - .L_47)
	.align		4
.L_47:
        /*001c*/ 	.word	index@(_ZN3cub18CUB_300001_SM_10006detail11EmptyKernelIvEEvv)
        /*0020*/ 	.word	0x00000000
.L_48:


//--------------------- .nv.compat                --------------------------
	.section	.nv.compat,"",@"SHT_CUDA_COMPAT_INFO"
	.align	4
        /*0000*/ 	.byte	0x02, 0x09, 0x00, 0x00, 0x02, 0x02, 0x01, 0x00, 0x02, 0x05, 0x05, 0x00, 0x03, 0x07, 0x01, 0x01
        /*0010*/ 	.byte	0x02, 0x03, 0x00, 0x00, 0x02, 0x06, 0x01, 0x00, 0x04, 0x0b, 0x08, 0x00, 0x09, 0x00, 0x00, 0x00
        /*0020*/ 	.byte	0x00, 0x00, 0x00, 0x00


//--------------------- .nv.info._ZN3cub18CUB_300001_SM_10006detail11EmptyKernelIvEEvv --------------------------
	.section	.nv.info._ZN3cub18CUB_300001_SM_10006detail11EmptyKernelIvEEvv,"",@"SHT_CUDA_INFO"
	.sectionflags	@""
	.align	4


	//----- nvinfo : EIATTR_CUDA_API_VERSION
	.align		4
        /*0000*/ 	.byte	0x04, 0x37
        /*0002*/ 	.short	(.L_50 - .L_49)
.L_49:
        /*0004*/ 	.word	0x00000082


	//----- nvinfo : EIATTR_SPARSE_MMA_MASK
	.align		4
.L_50:
        /*0008*/ 	.byte	0x03, 0x50
        /*000a*/ 	.short	0x0000


	//----- nvinfo : EIATTR_MAXREG_COUNT
	.align		4
        /*000c*/ 	.byte	0x03, 0x1b
        /*000e*/ 	.short	0x00ff


	//----- nvinfo : EIATTR_MERCURY_ISA_VERSION
	.align		4
        /*0010*/ 	.byte	0x03, 0x5f
        /*0012*/ 	.short	0x0101


	//----- nvinfo : EIATTR_VRC_CTA_INIT_COUNT
	.align		4
        /*0014*/ 	.byte	0x02, 0x4a
	.zero		1
	.zero		1


	//----- nvinfo : EIATTR_EXIT_INSTR_OFFSETS
	.align		4
        /*0018*/ 	.byte	0x04, 0x1c
        /*001a*/ 	.short	(.L_52 - .L_51)


	//   ....[0]....
.L_51:
        /*001c*/ 	.word	0x00000010


	//----- nvinfo : EIATTR_SW_WAR
	.align		4
.L_52:
        /*0020*/ 	.byte	0x04, 0x36
        /*0022*/ 	.short	(.L_54 - .L_53)
.L_53:
        /*0024*/ 	.word	0x00000008
.L_54:


//--------------------- .nv.callgraph             --------------------------
	.section	.nv.callgraph,"",@"SHT_CUDA_CALLGRAPH"
	.align	4
	.sectionentsize	8
	.align		4
        /*0000*/ 	.word	0x00000000
	.align		4
        /*0004*/ 	.word	0xffffffff
	.align		4
        /*0008*/ 	.word	0x00000000
	.align		4
        /*000c*/ 	.word	0xfffffffe
	.align		4
        /*0010*/ 	.word	0x00000000
	.align		4
        /*0014*/ 	.word	0xfffffffd
	.align		4
        /*0018*/ 	.word	0x00000000
	.align		4
        /*001c*/ 	.word	0xfffffffc


//--------------------- .nv.constant4             --------------------------
	.section	.nv.constant4,"a",@progbits
	.align	8
	.align		8
.nv.constant4:
        /*0000*/ 	.dword	_ZN40_INTERNAL_4bdc7f5e_4_k_cu_4b2cc35a_431224cuda3std3__45__cpo5beginE
	.align		8
        /*0008*/ 	.dword	_ZN40_INTERNAL_4bdc7f5e_4_k_cu_4b2cc35a_431224cuda3std3__45__cpo3endE
	.align		8
        /*0010*/ 	.dword	_ZN40_INTERNAL_4bdc7f5e_4_k_cu_4b2cc35a_431224cuda3std3__45__cpo6cbeginE
	.align		8
        /*0018*/ 	.dword	_ZN40_INTERNAL_4bdc7f5e_4_k_cu_4b2cc35a_431224cuda3std3__45__cpo4cendE
	.align		8
        /*0020*/ 	.dword	_ZN40_INTERNAL_4bdc7f5e_4_k_cu_4b2cc35a_431224cuda3std3__45__cpo6rbeginE
	.align		8
        /*0028*/ 	.dword	_ZN40_INTERNAL_4bdc7f5e_4_k_cu_4b2cc35a_431224cuda3std3__45__cpo4rendE
	.align		8
        /*0030*/ 	.dword	_ZN40_INTERNAL_4bdc7f5e_4_k_cu_4b2cc35a_431224cuda3std3__45__cpo7crbeginE
	.align		8
        /*0038*/ 	.dword	_ZN40_INTERNAL_4bdc7f5e_4_k_cu_4b2cc35a_431224cuda3std3__45__cpo5crendE
	.align		8
        /*0040*/ 	.dword	_ZN40_INTERNAL_4bdc7f5e_4_k_cu_4b2cc35a_431224cuda3std3__442_GLOBAL__N__4bdc7f5e_4_k_cu_4b2cc35a_431226ignoreE
	.align		8
        /*0048*/ 	.dword	_ZN40_INTERNAL_4bdc7f5e_4_k_cu_4b2cc35a_431224cuda3std3__419piecewise_constructE
	.align		8
        /*0050*/ 	.dword	_ZN40_INTERNAL_4bdc7f5e_4_k_cu_4b2cc35a_431224cuda3std3__48in_placeE
	.align		8
        /*0058*/ 	.dword	_ZN40_INTERNAL_4bdc7f5e_4_k_cu_4b2cc35a_431224cuda3std3__420unreachable_sentinelE
	.align		8
        /*0060*/ 	.dword	_ZN40_INTERNAL_4bdc7f5e_4_k_cu_4b2cc35a_431224cuda3std3__47nulloptE
	.align		8
        /*0068*/ 	.dword	_ZN40_INTERNAL_4bdc7f5e_4_k_cu_4b2cc35a_431224cuda3std3__48unexpectE
	.align		8
        /*0070*/ 	.dword	_ZN40_INTERNAL_4bdc7f5e_4_k_cu_4b2cc35a_431224cuda3std6ranges3__45__cpo4swapE
	.align		8
        /*0078*/ 	.dword	_ZN40_INTERNAL_4bdc7f5e_4_k_cu_4b2cc35a_431224cuda3std6ranges3__45__cpo9iter_moveE
	.align		8
        /*0080*/ 	.dword	_ZN40_INTERNAL_4bdc7f5e_4_k_cu_4b2cc35a_431224cuda3std6ranges3__45__cpo5beginE
	.align		8
        /*0088*/ 	.dword	_ZN40_INTERNAL_4bdc7f5e_4_k_cu_4b2cc35a_431224cuda3std6ranges3__45__cpo3endE
	.align		8
        /*0090*/ 	.dword	_ZN40_INTERNAL_4bdc7f5e_4_k_cu_4b2cc35a_431224cuda3std6ranges3__45__cpo6cbeginE
	.align		8
        /*0098*/ 	.dword	_ZN40_INTERNAL_4bdc7f5e_4_k_cu_4b2cc35a_431224cuda3std6ranges3__45__cpo4cendE
	.align		8
        /*00a0*/ 	.dword	_ZN40_INTERNAL_4bdc7f5e_4_k_cu_4b2cc35a_431224cuda3std6ranges3__45__cpo7advanceE
	.align		8
        /*00a8*/ 	.dword	_ZN40_INTERNAL_4bdc7f5e_4_k_cu_4b2cc35a_431224cuda3std6ranges3__45__cpo9iter_swapE
	.align		8
        /*00b0*/ 	.dword	_ZN40_INTERNAL_4bdc7f5e_4_k_cu_4b2cc35a_431224cuda3std6ranges3__45__cpo4nextE
	.align		8
        /*00b8*/ 	.dword	_ZN40_INTERNAL_4bdc7f5e_4_k_cu_4b2cc35a_431224cuda3std6ranges3__45__cpo4prevE
	.align		8
        /*00c0*/ 	.dword	_ZN40_INTERNAL_4bdc7f5e_4_k_cu_4b2cc35a_431224cuda3std6ranges3__45__cpo4dataE
	.align		8
        /*00c8*/ 	.dword	_ZN40_INTERNAL_4bdc7f5e_4_k_cu_4b2cc35a_431224cuda3std6ranges3__45__cpo5cdataE
	.align		8
        /*00d0*/ 	.dword	_ZN40_INTERNAL_4bdc7f5e_4_k_cu_4b2cc35a_431224cuda3std6ranges3__45__cpo4sizeE
	.align		8
        /*00d8*/ 	.dword	_ZN40_INTERNAL_4bdc7f5e_4_k_cu_4b2cc35a_431224cuda3std6ranges3__45__cpo5ssizeE
	.align		8
        /*00e0*/ 	.dword	_ZN40_INTERNAL_4bdc7f5e_4_k_cu_4b2cc35a_431224cuda3std6ranges3__45__cpo8distanceE
	.align		8
        /*00e8*/ 	.dword	_ZN40_INTERNAL_4bdc7f5e_4_k_cu_4b2cc35a_431226thrust24THRUST_300001_SM_1000_NS8cuda_cub3parE
	.align		8
        /*00f0*/ 	.dword	_ZN40_INTERNAL_4bdc7f5e_4_k_cu_4b2cc35a_431226thrust24THRUST_300001_SM_1000_NS8cuda_cub10par_nosyncE
	.align		8
        /*00f8*/ 	.dword	_ZN40_INTERNAL_4bdc7f5e_4_k_cu_4b2cc35a_431226thrust24THRUST_300001_SM_1000_NS6system6detail10sequential3seqE
	.align		8
        /*0100*/ 	.dword	_ZN40_INTERNAL_4bdc7f5e_4_k_cu_4b2cc35a_431226thrust24THRUST_300001_SM_1000_NS12placeholders2_1E
	.align		8
        /*0108*/ 	.dword	_ZN40_INTERNAL_4bdc7f5e_4_k_cu_4b2cc35a_431226thrust24THRUST_300001_SM_1000_NS12placeholders2_2E
	.align		8
        /*0110*/ 	.dword	_ZN40_INTERNAL_4bdc7f5e_4_k_cu_4b2cc35a_431226thrust24THRUST_300001_SM_1000_NS12placeholders2_3E
	.align		8
        /*0118*/ 	.dword	_ZN40_INTERNAL_4bdc7f5e_4_k_cu_4b2cc35a_431226thrust24THRUST_300001_SM_1000_NS12placeholders2_4E
	.align		8
        /*0120*/ 	.dword	_ZN40_INTERNAL_4bdc7f5e_4_k_cu_4b2cc35a_431226thrust24THRUST_300001_SM_1000_NS12placeholders2_5E
	.align		8
        /*0128*/ 	.dword	_ZN40_INTERNAL_4bdc7f5e_4_k_cu_4b2cc35a_431226thrust24THRUST_300001_SM_1000_NS12placeholders2_6E
	.align		8
        /*0130*/ 	.dword	_ZN40_INTERNAL_4bdc7f5e_4_k_cu_4b2cc35a_431226thrust24THRUST_300001_SM_1000_NS12placeholders2_7E
	.align		8
        /*0138*/ 	.dword	_ZN40_INTERNAL_4bdc7f5e_4_k_cu_4b2cc35a_431226thrust24THRUST_300001_SM_1000_NS12placeholders2_8E
	.align		8
        /*0140*/ 	.dword	_ZN40_INTERNAL_4bdc7f5e_4_k_cu_4b2cc35a_431226thrust24THRUST_300001_SM_1000_NS12placeholders2_9E
	.align		8
        /*0148*/ 	.dword	_ZN40_INTERNAL_4bdc7f5e_4_k_cu_4b2cc35a_431226thrust24THRUST_300001_SM_1000_NS12placeholders3_10E
	.align		8
        /*0150*/ 	.dword	_ZN40_INTERNAL_4bdc7f5e_4_k_cu_4b2cc35a_431226thrust24THRUST_300001_SM_1000_NS3seqE


//--------------------- .text._ZN3cub18CUB_300001_SM_10006detail11EmptyKernelIvEEvv --------------------------
	.section	.text._ZN3cub18CUB_300001_SM_10006detail11EmptyKernelIvEEvv,"ax",@progbits
	.align	128
        .global         _ZN3cub18CUB_300001_SM_10006detail11EmptyKernelIvEEvv
        .type           _ZN3cub18CUB_300001_SM_10006detail11EmptyKernelIvEEvv,@function
        .size           _ZN3cub18CUB_300001_SM_10006detail11EmptyKernelIvEEvv,(.L_x_1 - _ZN3cub18CUB_300001_SM_10006detail11EmptyKernelIvEEvv)
        .other          _ZN3cub18CUB_300001_SM_10006detail11EmptyKernelIvEEvv,@"STO_CUDA_ENTRY STV_DEFAULT"
_ZN3cub18CUB_300001_SM_10006detail11EmptyKernelIvEEvv:
.text._ZN3cub18CUB_300001_SM_10006detail11EmptyKernelIvEEvv:
[----:B------:R-:W-:Y:S01]  /*0000*/  LDC R1, c[0x0][0x37c] ;  /* 0x0000df00ff017b82 */ /* 0x000fe20000000800 */
[----:B------:R-:W-:Y:S05]  /*0010*/  EXIT ;  /* 0x000000000000794d */ /* 0x000fea0003800000 */
.L_x_0:
[----:B------:R-:W-:-:S00]  /*0020*/  BRA `(.L_x_0) ;  /* 0xfffffffc00fc7947 */ /* 0x000fc0000383ffff */
[----:B------:R-:W-:-:S00]  /*0030*/  NOP ;  /* 0x0000000000007918 */ /* 0x000fc00000000000 */
        /* <DEDUP_REMOVED lines=12> */
.L_x_1:


//--------------------- .nv.shared.reserved.0     --------------------------
	.section	.nv.shared.reserved.0,"aw",@nobits
	.weak		__nv_reservedSMEM_offset_0_alias
	.size		__nv_reservedSMEM_offset_0_alias, 0, 64
	.other		__nv_reservedSMEM_offset_0_alias,@"STO_CUDA_RESERVED_SHARED STV_DEFAULT"
__nv_reservedSMEM_offset_0_alias:
	.zero		0
	.zero		64


//--------------------- .nv.global                --------------------------
	.section	.nv.global,"aw",@nobits
.nv.global:
	.type		_ZN40_INTERNAL_4bdc7f5e_4_k_cu_4b2cc35a_431226thrust24THRUST_300001_SM_1000_NS3seqE,@object
	.size		_ZN40_INTERNAL_4bdc7f5e_4_k_cu_4b2cc35a_431226thrust24THRUST_300001_SM_1000_NS3seqE,(_ZN40_INTERNAL_4bdc7f5e_4_k_cu_4b2cc35a_431224cuda3std3__48in_placeE - _ZN40_INTERNAL_4bdc7f5e_4_k_cu_4b2cc35a_431226thrust24THRUST_300001_SM_1000_NS3seqE)
_ZN40_INTERNAL_4bdc7f5e_4_k_cu_4b2cc35a_431226thrust24THRUST_300001_SM_1000_NS3seqE:
	.zero		1
	.type		_ZN40_INTERNAL_4bdc7f5e_4_k_cu_4b2cc35a_431224cuda3std3__48in_placeE,@object
	.size		_ZN40_INTERNAL_4bdc7f5e_4_k_cu_4b2cc35a_431224cuda3std3__48in_placeE,(_ZN40_INTERNAL_4bdc7f5e_4_k_cu_4b2cc35a_431224cuda3std6ranges3__45__cpo4sizeE - _ZN40_INTERNAL_4bdc7f5e_4_k_cu_4b2cc35a_431224cuda3std3__48in_placeE)
_ZN40_INTERNAL_4bdc7f5e_4_k_cu_4b2cc35a_431224cuda3std3__48in_placeE:
	.zero		1
	.type		_ZN40_INTERNAL_4bdc7f5e_4_k_cu_4b2cc35a_431224cuda3std6ranges3__45__cpo4sizeE,@object
	.size		_ZN40_INTERNAL_4bdc7f5e_4_k_cu_4b2cc35a_431224cuda3std6ranges3__45__cpo4sizeE,(_ZN40_INTERNAL_4bdc7f5e_4_k_cu_4b2cc35a_431226thrust24THRUST_300001_SM_1000_NS12placeholders2_3E - _ZN40_INTERNAL_4bdc7f5e_4_k_cu_4b2cc35a_431224cuda3std6ranges3__45__cpo4sizeE)
_ZN40_INTERNAL_4bdc7f5e_4_k_cu_4b2cc35a_431224cuda3std6ranges3__45__cpo4sizeE:
	.zero		1
	.type		_ZN40_INTERNAL_4bdc7f5e_4_k_cu_4b2cc35a_431226thrust24THRUST_300001_SM_1000_NS12placeholders2_3E,@object
	.size		_ZN40_INTERNAL_4bdc7f5e_4_k_cu_4b2cc35a_431226thrust24THRUST_300001_SM_1000_NS12placeholders2_3E,(_ZN40_INTERNAL_4bdc7f5e_4_k_cu_4b2cc35a_431224cuda3std3__45__cpo6cbeginE - _ZN40_INTERNAL_4bdc7f5e_4_k_cu_4b2cc35a_431226thrust24THRUST_300001_SM_1000_NS12placeholders2_3E)
_ZN40_INTERNAL_4bdc7f5e_4_k_cu_4b2cc35a_431226thrust24THRUST_300001_SM_1000_NS12placeholders2_3E:
	.zero		1
	.type		_ZN40_INTERNAL_4bdc7f5e_4_k_cu_4b2cc35a_431224cuda3std3__45__cpo6cbeginE,@object
	.size		_ZN40_INTERNAL_4bdc7f5e_4_k_cu_4b2cc35a_431224cuda3std3__45__cpo6cbeginE,(_ZN40_INTERNAL_4bdc7f5e_4_k_cu_4b2cc35a_431224cuda3std6ranges3__45__cpo6cbeginE - _ZN40_INTERNAL_4bdc7f5e_4_k_cu_4b2cc35a_431224cuda3std3__45__cpo6cbeginE)
_ZN40_INTERNAL_4bdc7f5e_4_k_cu_4b2cc35a_431224cuda3std3__45__cpo6cbeginE:
	.zero		1
	.type		_ZN40_INTERNAL_4bdc7f5e_4_k_cu_4b2cc35a_431224cuda3std6ranges3__45__cpo6cbeginE,@object
	.size		_ZN40_INTERNAL_4bdc7f5e_4_k_cu_4b2cc35a_431224cuda3std6ranges3__45__cpo6cbeginE,(_ZN40_INTERNAL_4bdc7f5e_4_k_cu_4b2cc35a_431226thrust24THRUST_300001_SM_1000_NS12placeholders2_7E - _ZN40_INTERNAL_4bdc7f5e_4_k_cu_4b2cc35a_431224cuda3std6ranges3__45__cpo6cbeginE)
_ZN40_INTERNAL_4bdc7f5e_4_k_cu_4b2cc35a_431224cuda3std6ranges3__45__cpo6cbeginE:
	.zero		1
	.type		_ZN40_INTERNAL_4bdc7f5e_4_k_cu_4b2cc35a_431226thrust24THRUST_300001_SM_1000_NS12placeholders2_7E,@object
	.size		_ZN40_INTERNAL_4bdc7f5e_4_k_cu_4b2cc35a_431226thrust24THRUST_300001_SM_1000_NS12placeholders2_7E,(_ZN40_INTERNAL_4bdc7f5e_4_k_cu_4b2cc35a_431224cuda3std3__45__cpo7crbeginE - _ZN40_INTERNAL_4bdc7f5e_4_k_cu_4b2cc35a_431226thrust24THRUST_300001_SM_1000_NS12placeholders2_7E)
_ZN40_INTERNAL_4bdc7f5e_4_k_cu_4b2cc35a_431226thrust24THRUST_300001_SM_1000_NS12placeholders2_7E:
	.zero		1
	.type		_ZN40_INTERNAL_4bdc7f5e_4_k_cu_4b2cc35a_431224cuda3std3__45__cpo7crbeginE,@object
	.size		_ZN40_INTERNAL_4bdc7f5e_4_k_cu_4b2cc35a_431224cuda3std3__45__cpo7crbeginE,(_ZN40_INTERNAL_4bdc7f5e_4_k_cu_4b2cc35a_431224cuda3std6ranges3__45__cpo4nextE - _ZN40_INTERNAL_4bdc7f5e_4_k_cu_4b2cc35a_431224cuda3std3__45__cpo7crbeginE)
_ZN40_INTERNAL_4bdc7f5e_4_k_cu_4b2cc35a_431224cuda3std3__45__cpo7crbeginE:
	.zero		1
	.type		_ZN40_INTERNAL_4bdc7f5e_4_k_cu_4b2cc35a_431224cuda3std6ranges3__45__cpo4nextE,@object
	.size		_ZN40_INTERNAL_4bdc7f5e_4_k_cu_4b2cc35a_431224cuda3std6ranges3__45__cpo4nextE,(_ZN40_INTERNAL_4bdc7f5e_4_k_cu_4b2cc35a_431224cuda3std6ranges3__45__cpo4swapE - _ZN40_INTERNAL_4bdc7f5e_4_k_cu_4b2cc35a_431224cuda3std6ranges3__45__cpo4nextE)
_ZN40_INTERNAL_4bdc7f5e_4_k_cu_4b2cc35a_431224cuda3std6ranges3__45__cpo4nextE:
	.zero		1
	.type		_ZN40_INTERNAL_4bdc7f5e_4_k_cu_4b2cc35a_431224cuda3std6ranges3__45__cpo4swapE,@object
	.size		_ZN40_INTERNAL_4bdc7f5e_4_k_cu_4b2cc35a_431224cuda3std6ranges3__45__cpo4swapE,(_ZN40_INTERNAL_4bdc7f5e_4_k_cu_4b2cc35a_431226thrust24THRUST_300001_SM_1000_NS8cuda_cub10par_nosyncE - _ZN40_INTERNAL_4bdc7f5e_4_k_cu_4b2cc35a_431224cuda3std6ranges3__45__cpo4swapE)
_ZN40_INTERNAL_4bdc7f5e_4_k_cu_4b2cc35a_431224cuda3std6ranges3__45__cpo4swapE:
	.zero		1
	.type		_ZN40_INTERNAL_4bdc7f5e_4_k_cu_4b2cc35a_431226thrust24THRUST_300001_SM_1000_NS8cuda_cub10par_nosyncE,@object
	.size		_ZN40_INTERNAL_4bdc7f5e_4_k_cu_4b2cc35a_431226thrust24THRUST_300001_SM_1000_NS8cuda_cub10par_nosyncE,(_ZN40_INTERNAL_4bdc7f5e_4_k_cu_4b2cc35a_431226thrust24THRUST_300001_SM_1000_NS12placeholders2_9E - _ZN40_INTERNAL_4bdc7f5e_4_k_cu_4b2cc35a_431226thrust24THRUST_300001_SM_1000_NS8cuda_cub10par_nosyncE)
_ZN40_INTERNAL_4bdc7f5e_4_k_cu_4b2cc35a_431226thrust24THRUST_300001_SM_1000_NS8cuda_cub10par_nosyncE:
	.zero		1
	.type		_ZN40_INTERNAL_4bdc7f5e_4_k_cu_4b2cc35a_431226thrust24THRUST_300001_SM_1000_NS12placeholders2_9E,@object
	.size		_ZN40_INTERNAL_4bdc7f5e_4_k_cu_4b2cc35a_431226thrust24THRUST_300001_SM_1000_NS12placeholders2_9E,(_ZN40_INTERNAL_4bdc7f5e_4_k_cu_4b2cc35a_431224cuda3std3__442_GLOBAL__N__4bdc7f5e_4_k_cu_4b2cc35a_431226ignoreE - _ZN40_INTERNAL_4bdc7f5e_4_k_cu_4b2cc35a_431226thrust24THRUST_300001_SM_1000_NS12placeholders2_9E)
_ZN40_INTERNAL_4bdc7f5e_4_k_cu_4b2cc35a_431226thrust24THRUST_300001_SM_1000_NS12placeholders2_9E:
	.zero		1
	.type		_ZN40_INTERNAL_4bdc7f5e_4_k_cu_4b2cc35a_431224cuda3std3__442_GLOBAL__N__4bdc7f5e_4_k_cu_4b2cc35a_431226ignoreE,@object
	.size		_ZN40_INTERNAL_4bdc7f5e_4_k_cu_4b2cc35a_431224cuda3std3__442_GLOBAL__N__4bdc7f5e_4_k_cu_4b2cc35a_431226ignoreE,(_ZN40_INTERNAL_4bdc7f5e_4_k_cu_4b2cc35a_431224cuda3std6ranges3__45__cpo4dataE - _ZN40_INTERNAL_4bdc7f5e_4_k_cu_4b2cc35a_431224cuda3std3__442_GLOBAL__N__4bdc7f5e_4_k_cu_4b2cc35a_431226ignoreE)
_ZN40_INTERNAL_4bdc7f5e_4_k_cu_4b2cc35a_431224cuda3std3__442_GLOBAL__N__4bdc7f5e_4_k_cu_4b2cc35a_431226ignoreE:
	.zero		1
	.type		_ZN40_INTERNAL_4bdc7f5e_4_k_cu_4b2cc35a_431224cuda3std6ranges3__45__cpo4dataE,@object
	.size		_ZN40_INTERNAL_4bdc7f5e_4_k_cu_4b2cc35a_431224cuda3std6ranges3__45__cpo4dataE,(_ZN40_INTERNAL_4bdc7f5e_4_k_cu_4b2cc35a_431226thrust24THRUST_300001_SM_1000_NS12placeholders2_1E - _ZN40_INTERNAL_4bdc7f5e_4_k_cu_4b2cc35a_431224cuda3std6ranges3__45__cpo4dataE)
_ZN40_INTERNAL_4bdc7f5e_4_k_cu_4b2cc35a_431224cuda3std6ranges3__45__cpo4dataE:
	.zero		1
	.type		_ZN40_INTERNAL_4bdc7f5e_4_k_cu_4b2cc35a_431226thrust24THRUST_300001_SM_1000_NS12placeholders2_1E,@object
	.size		_ZN40_INTERNAL_4bdc7f5e_4_k_cu_4b2cc35a_431226thrust24THRUST_300001_SM_1000_NS12placeholders2_1E,(_ZN40_INTERNAL_4bdc7f5e_4_k_cu_4b2cc35a_431224cuda3std3__45__cpo5beginE - _ZN40_INTERNAL_4bdc7f5e_4_k_cu_4b2cc35a_431226thrust24THRUST_300001_SM_1000_NS12placeholders2_1E)
_ZN40_INTERNAL_4bdc7f5e_4_k_cu_4b2cc35a_431226thrust24THRUST_300001_SM_1000_NS12placeholders2_1E:
	.zero		1
	.type		_ZN40_INTERNAL_4bdc7f5e_4_k_cu_4b2cc35a_431224cuda3std3__45__cpo5beginE,@object
	.size		_ZN40_INTERNAL_4bdc7f5e_4_k_cu_4b2cc35a_431224cuda3std3__45__cpo5beginE,(_ZN40_INTERNAL_4bdc7f5e_4_k_cu_4b2cc35a_431224cuda3std6ranges3__45__cpo5beginE - _ZN40_INTERNAL_4bdc7f5e_4_k_cu_4b2cc35a_431224cuda3std3__45__cpo5beginE)
_ZN40_INTERNAL_4bdc7f5e_4_k_cu_4b2cc35a_431224cuda3std3__45__cpo5beginE:
	.zero		1
	.type		_ZN40_INTERNAL_4bdc7f5e_4_k_cu_4b2cc35a_431224cuda3std6ranges3__45__cpo5beginE,@object
	.size		_ZN40_INTERNAL_4bdc7f5e_4_k_cu_4b2cc35a_431224cuda3std6ranges3__45__cpo5beginE,(_ZN40_INTERNAL_4bdc7f5e_4_k_cu_4b2cc35a_431226thrust24THRUST_300001_SM_1000_NS12placeholders2_5E - _ZN40_INTERNAL_4bdc7f5e_4_k_cu_4b2cc35a_431224cuda3std6ranges3__45__cpo5beginE)
_ZN40_INTERNAL_4bdc7f5e_4_k_cu_4b2cc35a_431224cuda3std6ranges3__45__cpo5beginE:
	.zero		1
	.type		_ZN40_INTERNAL_4bdc7f5e_4_k_cu_4b2cc35a_431226thrust24THRUST_300001_SM_1000_NS12placeholders2_5E,@object
	.size		_ZN40_INTERNAL_4bdc7f5e_4_k_cu_4b2cc35a_431226thrust24THRUST_300001_SM_1000_NS12placeholders2_5E,(_ZN40_INTERNAL_4bdc7f5e_4_k_cu_4b2cc35a_431224cuda3std3__45__cpo6rbeginE - _ZN40_INTERNAL_4bdc7f5e_4_k_cu_4b2cc35a_431226thrust24THRUST_300001_SM_1000_NS12placeholders2_5E)
_ZN40_INTERNAL_4bdc7f5e_4_k_cu_4b2cc35a_431226thrust24THRUST_300001_SM_1000_NS12placeholders2_5E:
	.zero		1
	.type		_ZN40_INTERNAL_4bdc7f5e_4_k_cu_4b2cc35a_431224cuda3std3__45__cpo6rbeginE,@object
	.size		_ZN40_INTERNAL_4bdc7f5e_4_k_cu_4b2cc35a_431224cuda3std3__45__cpo6rbeginE,(_ZN40_INTERNAL_4bdc7f5e_4_k_cu_4b2cc35a_431224cuda3std6ranges3__45__cpo7advanceE - _ZN40_INTERNAL_4bdc7f5e_4_k_cu_4b2cc35a_431224cuda3std3__45__cpo6rbeginE)
_ZN40_INTERNAL_4bdc7f5e_4_k_cu_4b2cc35a_431224cuda3std3__45__cpo6rbeginE:
	.zero		1
	.type		_ZN40_INTERNAL_4bdc7f5e_4_k_cu_4b2cc35a_431224cuda3std6ranges3__45__cpo7advanceE,@object
	.size		_ZN40_INTERNAL_4bdc7f5e_4_k_cu_4b2cc35a_431224cuda3std6ranges3__45__cpo7advanceE,(_ZN40_INTERNAL_4bdc7f5e_4_k_cu_4b2cc35a_431224cuda3std3__47nulloptE - _ZN40_INTERNAL_4bdc7f5e_4_k_cu_4b2cc35a_431224cuda3std6ranges3__45__cpo7advanceE)
_ZN40_INTERNAL_4bdc7f5e_4_k_cu_4b2cc35a_431224cuda3std6ranges3__45__cpo7advanceE:
	.zero		1
	.type		_ZN40_INTERNAL_4bdc7f5e_4_k_cu_4b2cc35a_431224cuda3std3__47nulloptE,@object
	.size		_ZN40_INTERNAL_4bdc7f5e_4_k_cu_4b2cc35a_431224cuda3std3__47nulloptE,(_ZN40_INTERNAL_4bdc7f5e_4_k_cu_4b2cc35a_431224cuda3std6ranges3__45__cpo8distanceE - _ZN40_INTERNAL_4bdc7f5e_4_k_cu_4b2cc35a_431224cuda3std3__47nulloptE)
_ZN40_INTERNAL_4bdc7f5e_4_k_cu_4b2cc35a_431224cuda3std3__47nulloptE:
	.zero		1
	.type		_ZN40_INTERNAL_4bdc7f5e_4_k_cu_4b2cc35a_431224cuda3std6ranges3__45__cpo8distanceE,@object
	.size		_ZN40_INTERNAL_4bdc7f5e_4_k_cu_4b2cc35a_431224cuda3std6ranges3__45__cpo8distanceE,(_ZN40_INTERNAL_4bdc7f5e_4_k_cu_4b2cc35a_431226thrust24THRUST_300001_SM_1000_NS12placeholders3_10E - _ZN40_INTERNAL_4bdc7f5e_4_k_cu_4b2cc35a_431224cuda3std6ranges3__45__cpo8distanceE)
_ZN40_INTERNAL_4bdc7f5e_4_k_cu_4b2cc35a_431224cuda3std6ranges3__45__cpo8distanceE:
	.zero		1
	.type		_ZN40_INTERNAL_4bdc7f5e_4_k_cu_4b2cc35a_431226thrust24THRUST_300001_SM_1000_NS12placeholders3_10E,@object
	.size		_ZN40_INTERNAL_4bdc7f5e_4_k_cu_4b2cc35a_431226thrust24THRUST_300001_SM_1000_NS12placeholders3_10E,(_ZN40_INTERNAL_4bdc7f5e_4_k_cu_4b2cc35a_431224cuda3std3__419piecewise_constructE - _ZN40_INTERNAL_4bdc7f5e_4_k_cu_4b2cc35a_431226thrust24THRUST_300001_SM_1000_NS12placeholders3_10E)
_ZN40_INTERNAL_4bdc7f5e_4_k_cu_4b2cc35a_431226thrust24THRUST_300001_SM_1000_NS12placeholders3_10E:
	.zero		1
	.type		_ZN40_INTERNAL_4bdc7f5e_4_k_cu_4b2cc35a_431224cuda3std3__419piecewise_constructE,@object
	.size		_ZN40_INTERNAL_4bdc7f5e_4_k_cu_4b2cc35a_431224cuda3std3__419piecewise_constructE,(_ZN40_INTERNAL_4bdc7f5e_4_k_cu_4b2cc35a_431224cuda3std6ranges3__45__cpo5cdataE - _ZN40_INTERNAL_4bdc7f5e_4_k_cu_4b2cc35a_431224cuda3std3__419piecewise_constructE)
_ZN40_INTERNAL_4bdc7f5e_4_k_cu_4b2cc35a_431224cuda3std3__419piecewise_constructE:
	.zero		1
	.type		_ZN40_INTERNAL_4bdc7f5e_4_k_cu_4b2cc35a_431224cuda3std6ranges3__45__cpo5cdataE,@object
	.size		_ZN40_INTERNAL_4bdc7f5e_4_k_cu_4b2cc35a_431224cuda3std6ranges3__45__cpo5cdataE,(_ZN40_INTERNAL_4bdc7f5e_4_k_cu_4b2cc35a_431226thrust24THRUST_300001_SM_1000_NS12placeholders2_2E - _ZN40_INTERNAL_4bdc7f5e_4_k_cu_4b2cc35a_431224cuda3std6ranges3__45__cpo5cdataE)
_ZN40_INTERNAL_4bdc7f5e_4_k_cu_4b2cc35a_431224cuda3std6ranges3__45__cpo5cdataE:
	.zero		1
	.type		_ZN40_INTERNAL_4bdc7f5e_4_k_cu_4b2cc35a_431226thrust24THRUST_300001_SM_1000_NS12placeholders2_2E,@object
	.size		_ZN40_INTERNAL_4bdc7f5e_4_k_cu_4b2cc35a_431226thrust24THRUST_300001_SM_1000_NS12placeholders2_2E,(_ZN40_INTERNAL_4bdc7f5e_4_k_cu_4b2cc35a_431224cuda3std3__45__cpo3endE - _ZN40_INTERNAL_4bdc7f5e_4_k_cu_4b2cc35a_431226thrust24THRUST_300001_SM_1000_NS12placeholders2_2E)
_ZN40_INTERNAL_4bdc7f5e_4_k_cu_4b2cc35a_431226thrust24THRUST_300001_SM_1000_NS12placeholders2_2E:
	.zero		1
	.type		_ZN40_INTERNAL_4bdc7f5e_4_k_cu_4b2cc35a_431224cuda3std3__45__cpo3endE,@object
	.size		_ZN40_INTERNAL_4bdc7f5e_4_k_cu_4b2cc35a_431224cuda3std3__45__cpo3endE,(_ZN40_INTERNAL_4bdc7f5e_4_k_cu_4b2cc35a_431224cuda3std6ranges3__45__cpo3endE - _ZN40_INTERNAL_4bdc7f5e_4_k_cu_4b2cc35a_431224cuda3std3__45__cpo3endE)
_ZN40_INTERNAL_4bdc7f5e_4_k_cu_4b2cc35a_431224cuda3std3__45__cpo3endE:
	.zero		1
	.type		_ZN40_INTERNAL_4bdc7f5e_4_k_cu_4b2cc35a_431224cuda3std6ranges3__45__cpo3endE,@object
	.size		_ZN40_INTERNAL_4bdc7f5e_4_k_cu_4b2cc35a_431224cuda3std6ranges3__45__cpo3endE,(_ZN40_INTERNAL_4bdc7f5e_4_k_cu_4b2cc35a_431226thrust24THRUST_300001_SM_1000_NS12placeholders2_6E - _ZN40_INTERNAL_4bdc7f5e_4_k_cu_4b2cc35a_431224cuda3std6ranges3__45__cpo3endE)
_ZN40_INTERNAL_4bdc7f5e_4_k_cu_4b2cc35a_431224cuda3std6ranges3__45__cpo3endE:
	.zero		1
	.type		_ZN40_INTERNAL_4bdc7f5e_4_k_cu_4b2cc35a_431226thrust24THRUST_300001_SM_1000_NS12placeholders2_6E,@object
	.size		_ZN40_INTERNAL_4bdc7f5e_4_k_cu_4b2cc35a_431226thrust24THRUST_300001_SM_1000_NS12placeholders2_6E,(_ZN40_INTERNAL_4bdc7f5e_4_k_cu_4b2cc35a_431224cuda3std3__45__cpo4rendE - _ZN40_INTERNAL_4bdc7f5e_4_k_cu_4b2cc35a_431226thrust24THRUST_300001_SM_1000_NS12placeholders2_6E)
_ZN40_INTERNAL_4bdc7f5e_4_k_cu_4b2cc35a_431226thrust24THRUST_300001_SM_1000_NS12placeholders2_6E:
	.zero		1
	.type		_ZN40_INTERNAL_4bdc7f5e_4_k_cu_4b2cc35a_431224cuda3std3__45__cpo4rendE,@object
	.size		_ZN40_INTERNAL_4bdc7f5e_4_k_cu_4b2cc35a_431224cuda3std3__45__cpo4rendE,(_ZN40_INTERNAL_4bdc7f5e_4_k_cu_4b2cc35a_431224cuda3std6ranges3__45__cpo9iter_swapE - _ZN40_INTERNAL_4bdc7f5e_4_k_cu_4b2cc35a_431224cuda3std3__45__cpo4rendE)
_ZN40_INTERNAL_4bdc7f5e_4_k_cu_4b2cc35a_431224cuda3std3__45__cpo4rendE:
	.zero		1
	.type		_ZN40_INTERNAL_4bdc7f5e_4_k_cu_4b2cc35a_431224cuda3std6ranges3__45__cpo9iter_swapE,@object
	.size		_ZN40_INTERNAL_4bdc7f5e_4_k_cu_4b2cc35a_431224cuda3std6ranges3__45__cpo9iter_swapE,(_ZN40_INTERNAL_4bdc7f5e_4_k_cu_4b2cc35a_431224cuda3std3__48unexpectE - _ZN40_INTERNAL_4bdc7f5e_4_k_cu_4b2cc35a_431224cuda3std6ranges3__45__cpo9iter_swapE)
_ZN40_INTERNAL_4bdc7f5e_4_k_cu_4b2cc35a_431224cuda3std6ranges3__45__cpo9iter_swapE:
	.zero		1
	.type		_ZN40_INTERNAL_4bdc7f5e_4_k_cu_4b2cc35a_431224cuda3std3__48unexpectE,@object
	.size		_ZN40_INTERNAL_4bdc7f5e_4_k_cu_4b2cc35a_431224cuda3std3__48unexpectE,(_ZN40_INTERNAL_4bdc7f5e_4_k_cu_4b2cc35a_431226thrust24THRUST_300001_SM_1000_NS8cuda_cub3parE - _ZN40_INTERNAL_4bdc7f5e_4_k_cu_4b2cc35a_431224cuda3std3__48unexpectE)
_ZN40_INTERNAL_4bdc7f5e_4_k_cu_4b2cc35a_431224cuda3std3__48unexpectE:
	.zero		1
	.type		_ZN40_INTERNAL_4bdc7f5e_4_k_cu_4b2cc35a_431226thrust24THRUST_300001_SM_1000_NS8cuda_cub3parE,@object
	.size		_ZN40_INTERNAL_4bdc7f5e_4_k_cu_4b2cc35a_431226thrust24THRUST_300001_SM_1000_NS8cuda_cub3parE,(_ZN40_INTERNAL_4bdc7f5e_4_k_cu_4b2cc35a_431226thrust24THRUST_300001_SM_1000_NS12placeholders2_4E - _ZN40_INTERNAL_4bdc7f5e_4_k_cu_4b2cc35a_431226thrust24THRUST_300001_SM_1000_NS8cuda_cub3parE)
_ZN40_INTERNAL_4bdc7f5e_4_k_cu_4b2cc35a_431226thrust24THRUST_300001_SM_1000_NS8cuda_cub3parE:
	.zero		1
	.type		_ZN40_INTERNAL_4bdc7f5e_4_k_cu_4b2cc35a_431226thrust24THRUST_300001_SM_1000_NS12placeholders2_4E,@object
	.size		_ZN40_INTERNAL_4bdc7f5e_4_k_cu_4b2cc35a_431226thrust24THRUST_300001_SM_1000_NS12placeholders2_4E,(_ZN40_INTERNAL_4bdc7f5e_4_k_cu_4b2cc35a_431224cuda3std3__45__cpo4cendE - _ZN40_INTERNAL_4bdc7f5e_4_k_cu_4b2cc35a_431226thrust24THRUST_300001_SM_1000_NS12placeholders2_4E)
_ZN40_INTERNAL_4bdc7f5e_4_k_cu_4b2cc35a_431226thrust24THRUST_300001_SM_1000_NS12placeholders2_4E:
	.zero		1
	.type		_ZN40_INTERNAL_4bdc7f5e_4_k_cu_4b2cc35a_431224cuda3std3__45__cpo4cendE,@object
	.size		_ZN40_INTERNAL_4bdc7f5e_4_k_cu_4b2cc35a_431224cuda3std3__45__cpo4cendE,(_ZN40_INTERNAL_4bdc7f5e_4_k_cu_4b2cc35a_431224cuda3std6ranges3__45__cpo4cendE - _ZN40_INTERNAL_4bdc7f5e_4_k_cu_4b2cc35a_431224cuda3std3__45__cpo4cendE)
_ZN40_INTERNAL_4bdc7f5e_4_k_cu_4b2cc35a_431224cuda3std3__45__cpo4cendE:
	.zero		1
	.type		_ZN40_INTERNAL_4bdc7f5e_4_k_cu_4b2cc35a_431224cuda3std6ranges3__45__cpo4cendE,@object
	.size		_ZN40_INTERNAL_4bdc7f5e_4_k_cu_4b2cc35a_431224cuda3std6ranges3__45__cpo4cendE,(_ZN40_INTERNAL_4bdc7f5e_4_k_cu_4b2cc35a_431224cuda3std3__420unreachable_sentinelE - _ZN40_INTERNAL_4bdc7f5e_4_k_cu_4b2cc35a_431224cuda3std6ranges3__45__cpo4cendE)
_ZN40_INTERNAL_4bdc7f5e_4_k_cu_4b2cc35a_431224cuda3std6ranges3__45__cpo4cendE:
	.zero		1
	.type		_ZN40_INTERNAL_4bdc7f5e_4_k_cu_4b2cc35a_431224cuda3std3__420unreachable_sentinelE,@object
	.size		_ZN40_INTERNAL_4bdc7f5e_4_k_cu_4b2cc35a_431224cuda3std3__420unreachable_sentinelE,(_ZN40_INTERNAL_4bdc7f5e_4_k_cu_4b2cc35a_431224cuda3std6ranges3__45__cpo5ssizeE - _ZN40_INTERNAL_4bdc7f5e_4_k_cu_4b2cc35a_431224cuda3std3__420unreachable_sentinelE)
_ZN40_INTERNAL_4bdc7f5e_4_k_cu_4b2cc35a_431224cuda3std3__420unreachable_sentinelE:
	.zero		1
	.type		_ZN40_INTERNAL_4bdc7f5e_4_k_cu_4b2cc35a_431224cuda3std6ranges3__45__cpo5ssizeE,@object
	.size		_ZN40_INTERNAL_4bdc7f5e_4_k_cu_4b2cc35a_431224cuda3std6ranges3__45__cpo5ssizeE,(_ZN40_INTERNAL_4bdc7f5e_4_k_cu_4b2cc35a_431226thrust24THRUST_300001_SM_1000_NS12placeholders2_8E - _ZN40_INTERNAL_4bdc7f5e_4_k_cu_4b2cc35a_431224cuda3std6ranges3__45__cpo5ssizeE)
_ZN40_INTERNAL_4bdc7f5e_4_k_cu_4b2cc35a_431224cuda3std6ranges3__45__cpo5ssizeE:
	.zero		1
	.type		_ZN40_INTERNAL_4bdc7f5e_4_k_cu_4b2cc35a_431226thrust24THRUST_300001_SM_1000_NS12placeholders2_8E,@object
	.size		_ZN40_INTERNAL_4bdc7f5e_4_k_cu_4b2cc35a_431226thrust24THRUST_300001_SM_1000_NS12placeholders2_8E,(_ZN40_INTERNAL_4bdc7f5e_4_k_cu_4b2cc35a_431224cuda3std3__45__cpo5crendE - _ZN40_INTERNAL_4bdc7f5e_4_k_cu_4b2cc35a_431226thrust24THRUST_300001_SM_1000_NS12placeholders2_8E)
_ZN40_INTERNAL_4bdc7f5e_4_k_cu_4b2cc35a_431226thrust24THRUST_300001_SM_1000_NS12placeholders2_8E:
	.zero		1
	.type		_ZN40_INTERNAL_4bdc7f5e_4_k_cu_4b2cc35a_431224cuda3std3__45__cpo5crendE,@object
	.size		_ZN40_INTERNAL_4bdc7f5e_4_k_cu_4b2cc35a_431224cuda3std3__45__cpo5crendE,(_ZN40_INTERNAL_4bdc7f5e_4_k_cu_4b2cc35a_431224cuda3std6ranges3__45__cpo4prevE - _ZN40_INTERNAL_4bdc7f5e_4_k_cu_4b2cc35a_431224cuda3std3__45__cpo5crendE)
_ZN40_INTERNAL_4bdc7f5e_4_k_cu_4b2cc35a_431224cuda3std3__45__cpo5crendE:
	.zero		1
	.type		_ZN40_INTERNAL_4bdc7f5e_4_k_cu_4b2cc35a_431224cuda3std6ranges3__45__cpo4prevE,@object
	.size		_ZN40_INTERNAL_4bdc7f5e_4_k_cu_4b2cc35a_431224cuda3std6ranges3__45__cpo4prevE,(_ZN40_INTERNAL_4bdc7f5e_4_k_cu_4b2cc35a_431224cuda3std6ranges3__45__cpo9iter_moveE - _ZN40_INTERNAL_4bdc7f5e_4_k_cu_4b2cc35a_431224cuda3std6ranges3__45__cpo4prevE)
_ZN40_INTERNAL_4bdc7f5e_4_k_cu_4b2cc35a_431224cuda3std6ranges3__45__cpo4prevE:
	.zero		1
	.type		_ZN40_INTERNAL_4bdc7f5e_4_k_cu_4b2cc35a_431224cuda3std6ranges3__45__cpo9iter_moveE,@object
	.size		_ZN40_INTERNAL_4bdc7f5e_4_k_cu_4b2cc35a_431224cuda3std6ranges3__45__cpo9iter_moveE,(_ZN40_INTERNAL_4bdc7f5e_4_k_cu_4b2cc35a_431226thrust24THRUST_300001_SM_1000_NS6system6detail10sequential3seqE - _ZN40_INTERNAL_4bdc7f5e_4_k_cu_4b2cc35a_431224cuda3std6ranges3__45__cpo9iter_moveE)
_ZN40_INTERNAL_4bdc7f5e_4_k_cu_4b2cc35a_431224cuda3std6ranges3__45__cpo9iter_moveE:
	.zero		1
	.type		_ZN40_INTERNAL_4bdc7f5e_4_k_cu_4b2cc35a_431226thrust24THRUST_300001_SM_1000_NS6system6detail10sequential3seqE,@object
	.size		_ZN40_INTERNAL_4bdc7f5e_4_k_cu_4b2cc35a_431226thrust24THRUST_300001_SM_1000_NS6system6detail10sequential3seqE,(.L_31 - _ZN40_INTERNAL_4bdc7f5e_4_k_cu_4b2cc35a_431226thrust24THRUST_300001_SM_1000_NS6system6detail10sequential3seqE)
_ZN40_INTERNAL_4bdc7f5e_4_k_cu_4b2cc35a_431226thrust24THRUST_300001_SM_1000_NS6system6detail10sequential3seqE:
	.zero		1
.L_31:


//--------------------- .nv.constant0._ZN3cub18CUB_300001_SM_10006detail11EmptyKernelIvEEvv --------------------------
	.section	.nv.constant0._ZN3cub18CUB_300001_SM_10006detail11EmptyKernelIvEEvv,"a",@progbits
	.sectionflags	@""
	.align	4
.nv.constant0._ZN3cub18CUB_300001_SM_10006detail11EmptyKernelIvEEvv:
	.zero		896


//--------------------- SYMBOLS --------------------------

	.type		.nv.reservedSmem.offset0,@object
	.size		.nv.reservedSmem.offset0,0x4
